	.headerflags	@"EF_CUDA_TEXMODE_UNIFIED EF_CUDA_64BIT_ADDRESS EF_CUDA_ACCELERATORS EF_CUDA_SM90 EF_CUDA_VIRTUAL_SM(EF_CUDA_SM90)"
	.elftype	@"ET_EXEC"


//--------------------- .nv.info                  --------------------------
	.section	.nv.info,"",@"SHT_CUDA_INFO"
	.align	4


	//----- nvinfo : EIATTR_REGCOUNT
	.align		4
        /*0000*/ 	.byte	0x04, 0x2f
        /*0002*/ 	.short	(.L_2 - .L_1)
	.align		4
.L_1:
        /*0004*/ 	.word	index@(triton_per_fused_add_div_log10_mean_mul_neg_pow_sub_sum_1)
        /*0008*/ 	.word	0x00000014


	//----- nvinfo : EIATTR_MIN_STACK_SIZE
	.align		4
.L_2:
        /*000c*/ 	.byte	0x04, 0x12
        /*000e*/ 	.short	(.L_4 - .L_3)
	.align		4
.L_3:
        /*0010*/ 	.word	index@(triton_per_fused_add_div_log10_mean_mul_neg_pow_sub_sum_1)
        /*0014*/ 	.word	0x00000000


	//----- nvinfo : EIATTR_FRAME_SIZE
	.align		4
.L_4:
        /*0018*/ 	.byte	0x04, 0x11
        /*001a*/ 	.short	(.L_6 - .L_5)
	.align		4
.L_5:
        /*001c*/ 	.word	index@(triton_per_fused_add_div_log10_mean_mul_neg_pow_sub_sum_1)
        /*0020*/ 	.word	0x00000000


	//----- nvinfo : EIATTR_MIN_STACK_SIZE
	.align		4
.L_6:
        /*0024*/ 	.byte	0x04, 0x12
        /*0026*/ 	.short	(.L_8 - .L_7)
	.align		4
.L_7:
        /*0028*/ 	.word	index@(triton_per_fused_add_div_log10_mean_mul_neg_pow_sub_sum_1)
        /*002c*/ 	.word	0x00000000
.L_8:


//--------------------- .nv.info.triton_per_fused_add_div_log10_mean_mul_neg_pow_sub_sum_1 --------------------------
	.section	.nv.info.triton_per_fused_add_div_log10_mean_mul_neg_pow_sub_sum_1,"",@"SHT_CUDA_INFO"
	.sectionflags	@""
	.align	4


	//----- nvinfo : EIATTR_CUDA_API_VERSION
	.align		4
        /*0000*/ 	.byte	0x04, 0x37
        /*0002*/ 	.short	(.L_10 - .L_9)
.L_9:
        /*0004*/ 	.word	0x0000007c


	//----- nvinfo : EIATTR_KPARAM_INFO
	.align		4
.L_10:
        /*0008*/ 	.byte	0x04, 0x17
        /*000a*/ 	.short	(.L_12 - .L_11)
.L_11:
        /*000c*/ 	.word	0x00000000
        /*0010*/ 	.short	0x0003
        /*0012*/ 	.short	0x0018
        /*0014*/ 	.byte	0x00, 0xf0, 0x11, 0x00


	//----- nvinfo : EIATTR_KPARAM_INFO
	.align		4
.L_12:
        /*0018*/ 	.byte	0x04, 0x17
        /*001a*/ 	.short	(.L_14 - .L_13)
.L_13:
        /*001c*/ 	.word	0x00000000
        /*0020*/ 	.short	0x0002
        /*0022*/ 	.short	0x0010
        /*0024*/ 	.byte	0x00, 0xf4, 0x21, 0x00


	//----- nvinfo : EIATTR_KPARAM_INFO
	.align		4
.L_14:
        /*0028*/ 	.byte	0x04, 0x17
        /*002a*/ 	.short	(.L_16 - .L_15)
.L_15:
        /*002c*/ 	.word	0x00000000
        /*0030*/ 	.short	0x0001
        /*0032*/ 	.short	0x0008
        /*0034*/ 	.byte	0x00, 0xf4, 0x21, 0x00


	//----- nvinfo : EIATTR_KPARAM_INFO
	.align		4
.L_16:
        /*0038*/ 	.byte	0x04, 0x17
        /*003a*/ 	.short	(.L_18 - .L_17)
.L_17:
        /*003c*/ 	.word	0x00000000
        /*0040*/ 	.short	0x0000
        /*0042*/ 	.short	0x0000
        /*0044*/ 	.byte	0x00, 0xf4, 0x21, 0x00


	//----- nvinfo : EIATTR_SPARSE_MMA_MASK
	.align		4
.L_18:
        /*0048*/ 	.byte	0x03, 0x50
        /*004a*/ 	.short	0x0000


	//----- nvinfo : EIATTR_MAXREG_COUNT
	.align		4
        /*004c*/ 	.byte	0x03, 0x1b
        /*004e*/ 	.short	0x00ff


	//----- nvinfo : EIATTR_COOP_GROUP_MASK_REGIDS
	.align		4
        /*0050*/ 	.byte	0x04, 0x29
        /*0052*/ 	.short	(.L_20 - .L_19)


	//   ....[0]....
.L_19:
        /*0054*/ 	.word	0xffffffff


	//   ....[1]....
        /*0058*/ 	.word	0xffffffff


	//   ....[2]....
        /*005c*/ 	.word	0xffffffff


	//   ....[3]....
        /*0060*/ 	.word	0xffffffff


	//   ....[4]....
        /*0064*/ 	.word	0xffffffff


	//   ....[5]....
        /*0068*/ 	.word	0xffffffff


	//----- nvinfo : EIATTR_COOP_GROUP_INSTR_OFFSETS
	.align		4
.L_20:
        /*006c*/ 	.byte	0x04, 0x28
        /*006e*/ 	.short	(.L_22 - .L_21)


	//   ....[0]....
.L_21:
        /*0070*/ 	.word	0x000005c0


	//   ....[1]....
        /*0074*/ 	.word	0x000005f0


	//   ....[2]....
        /*0078*/ 	.word	0x00000630


	//   ....[3]....
        /*007c*/ 	.word	0x00000650


	//   ....[4]....
        /*0080*/ 	.word	0x00000670


	//   ....[5]....
        /*0084*/ 	.word	0x000006e0


	//----- nvinfo : EIATTR_EXIT_INSTR_OFFSETS
	.align		4
.L_22:
        /*0088*/ 	.byte	0x04, 0x1c
        /*008a*/ 	.short	(.L_24 - .L_23)


	//   ....[0]....
.L_23:
        /*008c*/ 	.word	0x00000750


	//   ....[1]....
        /*0090*/ 	.word	0x00000790


	//----- nvinfo : EIATTR_REQNTID
	.align		4
.L_24:
        /*0094*/ 	.byte	0x04, 0x10
        /*0096*/ 	.short	(.L_26 - .L_25)
.L_25:
        /*0098*/ 	.word	0x00000040
        /*009c*/ 	.word	0x00000001
        /*00a0*/ 	.word	0x00000001


	//----- nvinfo : EIATTR_CBANK_PARAM_SIZE
	.align		4
.L_26:
        /*00a4*/ 	.byte	0x03, 0x19
        /*00a6*/ 	.short	0x001c


	//----- nvinfo : EIATTR_PARAM_CBANK
	.align		4
        /*00a8*/ 	.byte	0x04, 0x0a
        /*00aa*/ 	.short	(.L_28 - .L_27)
	.align		4
.L_27:
        /*00ac*/ 	.word	index@(.nv.constant0.triton_per_fused_add_div_log10_mean_mul_neg_pow_sub_sum_1)
        /*00b0*/ 	.short	0x0210
        /*00b2*/ 	.short	0x001c


	//----- nvinfo : EIATTR_SW_WAR
	.align		4
.L_28:
        /*00b4*/ 	.byte	0x04, 0x36
        /*00b6*/ 	.short	(.L_30 - .L_29)
.L_29:
        /*00b8*/ 	.word	0x00000008
.L_30:


//--------------------- .nv.callgraph             --------------------------
	.section	.nv.callgraph,"",@"SHT_CUDA_CALLGRAPH"
	.align	4
	.sectionentsize	8
	.align		4
        /*0000*/ 	.word	0x00000000
	.align		4
        /*0004*/ 	.word	0xffffffff
	.align		4
        /*0008*/ 	.word	0x00000000
	.align		4
        /*000c*/ 	.word	0xfffffffe
	.align		4
        /*0010*/ 	.word	0x00000000
	.align		4
        /*0014*/ 	.word	0xfffffffd
	.align		4
        /*0018*/ 	.word	0x00000000
	.align		4
        /*001c*/ 	.word	0xfffffffc


//--------------------- .nv.constant4             --------------------------
	.section	.nv.constant4,"a",@progbits
	.align	8
	.align		8
.nv.constant4:
        /*0000*/ 	.dword	_$_str


//--------------------- .text.triton_per_fused_add_div_log10_mean_mul_neg_pow_sub_sum_1 --------------------------
	.section	.text.triton_per_fused_add_div_log10_mean_mul_neg_pow_sub_sum_1,"ax",@progbits
	.sectionflags	@"SHF_BARRIERS=1"
	.align	128
        .global         triton_per_fused_add_div_log10_mean_mul_neg_pow_sub_sum_1
        .type           triton_per_fused_add_div_log10_mean_mul_neg_pow_sub_sum_1,@function
        .size           triton_per_fused_add_div_log10_mean_mul_neg_pow_sub_sum_1,(.L_x_1 - triton_per_fused_add_div_log10_mean_mul_neg_pow_sub_sum_1)
        .other          triton_per_fused_add_div_log10_mean_mul_neg_pow_sub_sum_1,@"STO_CUDA_ENTRY STV_DEFAULT"
triton_per_fused_add_div_log10_mean_mul_neg_pow_sub_sum_1:
.text.triton_per_fused_add_div_log10_mean_mul_neg_pow_sub_sum_1:
[----:B------:R-:W0:Y:S02]  /*0000*/  LDC R1, c[0x0][0x28] ;  /* 0x00000a00ff017b82 */ /* 0x000e240000000800 */
[----:B------:R-:W1:Y:S01]  /*0010*/  S2R R16, SR_TID.X ;  /* 0x0000000000107919 */ /* 0x000e620000002100 */
[----:B------:R-:W2:Y:S01]  /*0020*/  LDC.64 R10, c[0x0][0x220] ;  /* 0x00008800ff0a7b82 */ /* 0x000ea20000000a00 */
[----:B------:R-:W-:-:S07]  /*0030*/  ULDC.64 UR6, c[0x0][0x208] ;  /* 0x0000820000067ab9 */ /* 0x000fce0000000a00 */
[----:B------:R-:W3:Y:S01]  /*0040*/  LDC.64 R8, c[0x0][0x218] ;  /* 0x00008600ff087b82 */ /* 0x000ee20000000a00 */
[----:B-1----:R-:W-:-:S04]  /*0050*/  SHF.L.U32 R2, R16, 0x2, RZ ;  /* 0x0000000210027819 */ /* 0x002fc800000006ff */
[----:B------:R-:W-:-:S05]  /*0060*/  LOP3.LUT R7, R2, 0xfc, RZ, 0xc0, !PT ;  /* 0x000000fc02077812 */ /* 0x000fca00078ec0ff */
[----:B--2---:R-:W-:-:S05]  /*0070*/  IMAD.WIDE.U32 R10, R7, 0x4, R10 ;  /* 0x00000004070a7825 */ /* 0x004fca00078e000a */
[----:B------:R-:W2:Y:S04]  /*0080*/  LDG.E.EL R4, desc[UR6][R10.64+0x4] ;  /* 0x000004060a047981 */ /* 0x000ea8000c2e1900 */
[----:B------:R-:W4:Y:S04]  /*0090*/  LDG.E.EL R5, desc[UR6][R10.64] ;  /* 0x000000060a057981 */ /* 0x000f28000c2e1900 */
[----:B------:R-:W5:Y:S04]  /*00a0*/  LDG.E.EL R0, desc[UR6][R10.64+0x8] ;  /* 0x000008060a007981 */ /* 0x000f68000c2e1900 */
[----:B------:R-:W5:Y:S01]  /*00b0*/  LDG.E.EL R6, desc[UR6][R10.64+0xc] ;  /* 0x00000c060a067981 */ /* 0x000f62000c2e1900 */
[----:B---3--:R-:W-:-:S05]  /*00c0*/  IMAD.WIDE.U32 R8, R7, 0x4, R8 ;  /* 0x0000000407087825 */ /* 0x008fca00078e0008 */
[----:B------:R-:W3:Y:S04]  /*00d0*/  LDG.E.EL R7, desc[UR6][R8.64+0x4] ;  /* 0x0000040608077981 */ /* 0x000ee8000c2e1900 */
[----:B------:R-:W3:Y:S04]  /*00e0*/  LDG.E.EL R12, desc[UR6][R8.64] ;  /* 0x00000006080c7981 */ /* 0x000ee8000c2e1900 */
[----:B------:R-:W3:Y:S04]  /*00f0*/  LDG.E.EL R13, desc[UR6][R8.64+0x8] ;  /* 0x00000806080d7981 */ /* 0x000ee8000c2e1900 */
[----:B------:R-:W3:Y:S01]  /*0100*/  LDG.E.EL R15, desc[UR6][R8.64+0xc] ;  /* 0x00000c06080f7981 */ /* 0x000ee2000c2e1900 */
[----:B------:R-:W1:Y:S01]  /*0110*/  S2UR UR5, SR_CgaCtaId ;  /* 0x00000000000579c3 */ /* 0x000e620000008800 */
[----:B------:R-:W-:-:S02]  /*0120*/  UMOV UR4, 0x400 ;  /* 0x0000040000047882 */ /* 0x000fc40000000000 */
[----:B-1----:R-:W-:Y:S01]  /*0130*/  UPRMT UR4, UR5, 0x654, UR4 ;  /* 0x0000065405047896 */ /* 0x002fe20008000004 */
[----:B--2---:R-:W-:-:S04]  /*0140*/  FMUL R14, R4, R4 ;  /* 0x00000004040e7220 */ /* 0x004fc80000400000 */
[----:B----4-:R-:W-:-:S04]  /*0150*/  FFMA R17, R5, R5, R14 ;  /* 0x0000000505117223 */ /* 0x010fc8000000000e */
[----:B-----5:R-:W-:-:S04]  /*0160*/  FFMA R17, R0, R0, R17 ;  /* 0x0000000000117223 */ /* 0x020fc80000000011 */
[----:B------:R-:W-:-:S04]  /*0170*/  FFMA R17, R6, R6, R17 ;  /* 0x0000000606117223 */ /* 0x000fc80000000011 */
[----:B------:R-:W-:Y:S01]  /*0180*/  FADD R17, R17, 9.9999999392252902908e-09 ;  /* 0x322bcc7711117421 */ /* 0x000fe20000000000 */
[----:B---3--:R-:W-:-:S04]  /*0190*/  FMUL R11, R7, R4 ;  /* 0x00000004070b7220 */ /* 0x008fc80000400000 */
[C---:B------:R-:W-:Y:S01]  /*01a0*/  FSETP.GT.AND P0, PT, |R17|.reuse, 8.50705917302346158658e+37, PT ;  /* 0x7e8000001100780b */ /* 0x040fe20003f04200 */
[----:B------:R-:W-:Y:S01]  /*01b0*/  FFMA R10, R12, R5, R11 ;  /* 0x000000050c0a7223 */ /* 0x000fe2000000000b */
[----:B------:R-:W-:-:S03]  /*01c0*/  FSETP.GEU.AND P1, PT, |R17|, 1.175494350822287508e-38, PT ;  /* 0x008000001100780b */ /* 0x000fc60003f2e200 */
[----:B------:R-:W-:-:S04]  /*01d0*/  FFMA R10, R13, R0, R10 ;  /* 0x000000000d0a7223 */ /* 0x000fc8000000000a */
[----:B------:R-:W-:-:S04]  /*01e0*/  FFMA R10, R15, R6, R10 ;  /* 0x000000060f0a7223 */ /* 0x000fc8000000000a */
[----:B------:R-:W-:Y:S01]  /*01f0*/  @P0 FMUL R17, R17, 0.25 ;  /* 0x3e80000011110820 */ /* 0x000fe20000400000 */
[----:B------:R-:W-:-:S03]  /*0200*/  @P0 FMUL R10, R10, 0.25 ;  /* 0x3e8000000a0a0820 */ /* 0x000fc60000400000 */
[----:B------:R-:W-:Y:S01]  /*0210*/  @!P1 FMUL R17, R17, 16777216 ;  /* 0x4b80000011119820 */ /* 0x000fe20000400000 */
[----:B------:R-:W-:-:S05]  /*0220*/  @!P1 FMUL R10, R10, 16777216 ;  /* 0x4b8000000a0a9820 */ /* 0x000fca0000400000 */
[----:B------:R-:W1:Y:S02]  /*0230*/  MUFU.RCP R17, R17 ;  /* 0x0000001100117308 */ /* 0x000e640000001000 */
[----:B-1----:R-:W-:-:S04]  /*0240*/  FMUL R9, R17, R10 ;  /* 0x0000000a11097220 */ /* 0x002fc80000400000 */
[-C--:B------:R-:W-:Y:S01]  /*0250*/  FFMA R7, R4, -R9.reuse, R7 ;  /* 0x8000000904077223 */ /* 0x080fe20000000007 */
[-C--:B------:R-:W-:Y:S01]  /*0260*/  FFMA R12, R5, -R9.reuse, R12 ;  /* 0x80000009050c7223 */ /* 0x080fe2000000000c */
[-C--:B------:R-:W-:Y:S01]  /*0270*/  FFMA R8, R0, -R9.reuse, R13 ;  /* 0x8000000900087223 */ /* 0x080fe2000000000d */
[----:B------:R-:W-:Y:S01]  /*0280*/  FFMA R10, R6, -R9, R15 ;  /* 0x80000009060a7223 */ /* 0x000fe2000000000f */
[----:B------:R-:W-:Y:S01]  /*0290*/  FMUL R7, R7, R7 ;  /* 0x0000000707077220 */ /* 0x000fe20000400000 */
[-C--:B------:R-:W-:Y:S01]  /*02a0*/  FMUL R4, R4, R9.reuse ;  /* 0x0000000904047220 */ /* 0x080fe20000400000 */
[-C--:B------:R-:W-:Y:S01]  /*02b0*/  FMUL R5, R5, R9.reuse ;  /* 0x0000000905057220 */ /* 0x080fe20000400000 */
[-C--:B------:R-:W-:Y:S01]  /*02c0*/  FMUL R0, R0, R9.reuse ;  /* 0x0000000900007220 */ /* 0x080fe20000400000 */
[----:B------:R-:W-:Y:S01]  /*02d0*/  FFMA R7, R12, R12, R7 ;  /* 0x0000000c0c077223 */ /* 0x000fe20000000007 */
[----:B------:R-:W-:Y:S01]  /*02e0*/  FMUL R4, R4, R4 ;  /* 0x0000000404047220 */ /* 0x000fe20000400000 */
[----:B------:R-:W-:Y:S01]  /*02f0*/  FMUL R6, R6, R9 ;  /* 0x0000000906067220 */ /* 0x000fe20000400000 */
[----:B------:R-:W-:Y:S01]  /*0300*/  HFMA2.MMA R9, -RZ, RZ, 1.5048828125, 33.21875 ;  /* 0x3e055027ff097435 */ /* 0x000fe200000001ff */
[----:B------:R-:W-:Y:S01]  /*0310*/  FFMA R7, R8, R8, R7 ;  /* 0x0000000808077223 */ /* 0x000fe20000000007 */
[----:B------:R-:W-:-:S03]  /*0320*/  FFMA R5, R5, R5, R4 ;  /* 0x0000000505057223 */ /* 0x000fc60000000004 */
[----:B------:R-:W-:Y:S01]  /*0330*/  FFMA R7, R10, R10, R7 ;  /* 0x0000000a0a077223 */ /* 0x000fe20000000007 */
[----:B------:R-:W-:-:S03]  /*0340*/  FFMA R5, R0, R0, R5 ;  /* 0x0000000000057223 */ /* 0x000fc60000000005 */
[----:B------:R-:W-:Y:S01]  /*0350*/  FADD R7, R7, 9.9999999392252902908e-09 ;  /* 0x322bcc7707077421 */ /* 0x000fe20000000000 */
[----:B------:R-:W-:-:S04]  /*0360*/  FFMA R5, R6, R6, R5 ;  /* 0x0000000606057223 */ /* 0x000fc80000000005 */
[C---:B------:R-:W-:Y:S02]  /*0370*/  FSETP.GT.AND P0, PT, |R7|.reuse, 8.50705917302346158658e+37, PT ;  /* 0x7e8000000700780b */ /* 0x040fe40003f04200 */
[----:B------:R-:W-:-:S11]  /*0380*/  FSETP.GEU.AND P1, PT, |R7|, 1.175494350822287508e-38, PT ;  /* 0x008000000700780b */ /* 0x000fd60003f2e200 */
[----:B------:R-:W-:Y:S01]  /*0390*/  @P0 FMUL R7, R7, 0.25 ;  /* 0x3e80000007070820 */ /* 0x000fe20000400000 */
[----:B------:R-:W-:-:S03]  /*03a0*/  @P0 FMUL R5, R5, 0.25 ;  /* 0x3e80000005050820 */ /* 0x000fc60000400000 */
[----:B------:R-:W-:Y:S01]  /*03b0*/  @!P1 FMUL R7, R7, 16777216 ;  /* 0x4b80000007079820 */ /* 0x000fe20000400000 */
[----:B------:R-:W-:-:S03]  /*03c0*/  @!P1 FMUL R5, R5, 16777216 ;  /* 0x4b80000005059820 */ /* 0x000fc60000400000 */
[----:B------:R-:W1:Y:S02]  /*03d0*/  MUFU.RCP R0, R7 ;  /* 0x0000000700007308 */ /* 0x000e640000001000 */
[----:B-1----:R-:W-:-:S05]  /*03e0*/  FFMA R0, R0, R5, 9.9999999392252902908e-09 ;  /* 0x322bcc7700007423 */ /* 0x002fca0000000005 */
[----:B------:R-:W-:-:S13]  /*03f0*/  FSETP.GEU.AND P0, PT, R0, 1.175494350822287508e-38, PT ;  /* 0x008000000000780b */ /* 0x000fda0003f0e000 */
[----:B------:R-:W-:-:S05]  /*0400*/  @!P0 FMUL R0, R0, 8388608 ;  /* 0x4b00000000008820 */ /* 0x000fca0000400000 */
[----:B------:R-:W-:Y:S02]  /*0410*/  IADD3 R4, R0, -0x3f2aaaab, RZ ;  /* 0xc0d5555500047810 */ /* 0x000fe40007ffe0ff */
[----:B------:R-:W-:Y:S02]  /*0420*/  ISETP.GE.U32.AND P1, PT, R0, 0x7f800000, PT ;  /* 0x7f8000000000780c */ /* 0x000fe40003f26070 */
[----:B------:R-:W-:-:S04]  /*0430*/  LOP3.LUT R5, R4, 0xff800000, RZ, 0xc0, !PT ;  /* 0xff80000004057812 */ /* 0x000fc800078ec0ff */
[----:B------:R-:W-:Y:S02]  /*0440*/  IADD3 R4, R0, -R5, RZ ;  /* 0x8000000500047210 */ /* 0x000fe40007ffe0ff */
[----:B------:R-:W-:-:S03]  /*0450*/  I2FP.F32.S32 R5, R5 ;  /* 0x0000000500057245 */ /* 0x000fc60000201400 */
[----:B------:R-:W-:Y:S01]  /*0460*/  FADD R6, R4, -1 ;  /* 0xbf80000004067421 */ /* 0x000fe20000000000 */
[----:B------:R-:W-:Y:S02]  /*0470*/  FSEL R4, RZ, -23, P0 ;  /* 0xc1b80000ff047808 */ /* 0x000fe40000000000 */
[----:B------:R-:W-:Y:S01]  /*0480*/  FSETP.NEU.AND P0, PT, R0, RZ, PT ;  /* 0x000000ff0000720b */ /* 0x000fe20003f0d000 */
[C---:B------:R-:W-:Y:S02]  /*0490*/  FFMA.FTZ R7, R6.reuse, -R9, 0.14084610342979431152 ;  /* 0x3e1039f606077423 */ /* 0x040fe40000010809 */
[----:B------:R-:W-:Y:S01]  /*04a0*/  FFMA.FTZ R4, R5, 1.1920928955078125e-07, R4 ;  /* 0x3400000005047823 */ /* 0x000fe20000010004 */
[----:B------:R-:W-:Y:S01]  /*04b0*/  @P1 MOV R5, 0x7f800000 ;  /* 0x7f80000000051802 */ /* 0x000fe20000000f00 */
[----:B------:R-:W-:-:S04]  /*04c0*/  FFMA.FTZ R7, R6, R7, -0.12148627638816833496 ;  /* 0xbdf8cdcc06077423 */ /* 0x000fc80000010007 */
[----:B------:R-:W-:-:S04]  /*04d0*/  FFMA.FTZ R7, R6, R7, 0.13980610668659210205 ;  /* 0x3e0f295506077423 */ /* 0x000fc80000010007 */
[----:B------:R-:W-:-:S04]  /*04e0*/  FFMA.FTZ R7, R6, R7, -0.16684235632419586182 ;  /* 0xbe2ad8b906077423 */ /* 0x000fc80000010007 */
[----:B------:R-:W-:-:S04]  /*04f0*/  FFMA.FTZ R7, R6, R7, 0.20012299716472625732 ;  /* 0x3e4ced0b06077423 */ /* 0x000fc80000010007 */
[----:B------:R-:W-:-:S04]  /*0500*/  FFMA.FTZ R7, R6, R7, -0.24999669194221496582 ;  /* 0xbe7fff2206077423 */ /* 0x000fc80000010007 */
[----:B------:R-:W-:-:S04]  /*0510*/  FFMA.FTZ R7, R6, R7, 0.33333182334899902344 ;  /* 0x3eaaaa7806077423 */ /* 0x000fc80000010007 */
[----:B------:R-:W-:-:S04]  /*0520*/  FFMA.FTZ R7, R6, R7, -0.5 ;  /* 0xbf00000006077423 */ /* 0x000fc80000010007 */
[----:B------:R-:W-:-:S04]  /*0530*/  FMUL R7, R6, R7 ;  /* 0x0000000706077220 */ /* 0x000fc80000400000 */
[----:B------:R-:W-:-:S04]  /*0540*/  FFMA.FTZ R7, R6, R7, R6 ;  /* 0x0000000706077223 */ /* 0x000fc80000010006 */
[----:B------:R-:W-:Y:S01]  /*0550*/  FFMA.FTZ R4, R4, 0.69314718246459960938, R7 ;  /* 0x3f31721804047823 */ /* 0x000fe20000010007 */
[----:B------:R-:W-:Y:S01]  /*0560*/  @P1 FFMA.FTZ R4, R0, R5, +INF ;  /* 0x7f80000000041423 */ /* 0x000fe20000010005 */
[----:B------:R-:W-:-:S03]  /*0570*/  ISETP.GE.AND P1, PT, R16, 0x2, PT ;  /* 0x000000021000780c */ /* 0x000fc60003f26270 */
[----:B------:R-:W-:-:S04]  /*0580*/  FMUL R4, R4, 0.43429449200630187988 ;  /* 0x3ede5bd904047820 */ /* 0x000fc80000400000 */
[----:B------:R-:W-:-:S05]  /*0590*/  FMUL R4, R4, 10 ;  /* 0x4120000004047820 */ /* 0x000fca0000400000 */
[----:B------:R-:W-:Y:S02]  /*05a0*/  FSEL R4, R4, -INF , P0 ;  /* 0xff80000004047808 */ /* 0x000fe40000000000 */
[----:B------:R-:W-:-:S03]  /*05b0*/  LOP3.LUT P0, RZ, R16, 0x1f, RZ, 0xc0, !PT ;  /* 0x0000001f10ff7812 */ /* 0x000fc6000780c0ff */
[----:B------:R-:W1:Y:S02]  /*05c0*/  SHFL.BFLY PT, R5, R4, 0x10, 0x1f ;  /* 0x0e001f0004057f89 */ /* 0x000e6400000e0000 */
[----:B-1----:R-:W-:Y:S01]  /*05d0*/  FADD R5, R4, R5 ;  /* 0x0000000504057221 */ /* 0x002fe20000000000 */
[----:B------:R-:W-:-:S04]  /*05e0*/  SHF.R.U32.HI R4, RZ, 0x3, R16 ;  /* 0x00000003ff047819 */ /* 0x000fc80000011610 */
[----:B------:R-:W1:Y:S01]  /*05f0*/  SHFL.BFLY PT, R0, R5, 0x8, 0x1f ;  /* 0x0d001f0005007f89 */ /* 0x000e6200000e0000 */
[----:B------:R-:W-:Y:S01]  /*0600*/  LOP3.LUT R4, R4, 0x4, RZ, 0xc0, !PT ;  /* 0x0000000404047812 */ /* 0x000fe200078ec0ff */
[----:B-1----:R-:W-:Y:S01]  /*0610*/  FADD R0, R5, R0 ;  /* 0x0000000005007221 */ /* 0x002fe20000000000 */
[----:B------:R-:W-:-:S04]  /*0620*/  LOP3.LUT R5, R16, 0x1, RZ, 0xc0, !PT ;  /* 0x0000000110057812 */ /* 0x000fc800078ec0ff */
[----:B------:R-:W1:Y:S02]  /*0630*/  SHFL.BFLY PT, R7, R0, 0x4, 0x1f ;  /* 0x0c801f0000077f89 */ /* 0x000e6400000e0000 */
[----:B-1----:R-:W-:-:S05]  /*0640*/  FADD R7, R0, R7 ;  /* 0x0000000700077221 */ /* 0x002fca0000000000 */
[----:B------:R-:W1:Y:S02]  /*0650*/  SHFL.BFLY PT, R6, R7, 0x2, 0x1f ;  /* 0x0c401f0007067f89 */ /* 0x000e6400000e0000 */
[----:B-1----:R-:W-:-:S05]  /*0660*/  FADD R6, R7, R6 ;  /* 0x0000000607067221 */ /* 0x002fca0000000000 */
[----:B------:R-:W1:Y:S02]  /*0670*/  SHFL.BFLY PT, R9, R6, 0x1, 0x1f ;  /* 0x0c201f0006097f89 */ /* 0x000e6400000e0000 */
[----:B-1----:R-:W-:-:S05]  /*0680*/  FADD R9, R6, R9 ;  /* 0x0000000906097221 */ /* 0x002fca0000000000 */
[----:B------:R-:W-:Y:S01]  /*0690*/  @!P0 STS [R4+UR4], R9 ;  /* 0x0000000904008988 */ /* 0x000fe20008000804 */
[----:B------:R-:W-:Y:S01]  /*06a0*/  BAR.SYNC.DEFER_BLOCKING 0x0 ;  /* 0x0000000000007b1d */ /* 0x000fe20000010000 */
[----:B------:R-:W-:-:S04]  /*06b0*/  ISETP.NE.U32.AND P0, PT, R5, 0x1, PT ;  /* 0x000000010500780c */ /* 0x000fc80003f05070 */
[----:B------:R-:W-:Y:S01]  /*06c0*/  ISETP.LT.AND P0, PT, R16, 0x2, P0 ;  /* 0x000000021000780c */ /* 0x000fe20000701270 */
[----:B------:R-:W1:Y:S04]  /*06d0*/  @!P1 LDS R3, [R2+UR4] ;  /* 0x0000000402039984 */ /* 0x000e680008000800 */
[----:B-1----:R-:W1:Y:S02]  /*06e0*/  SHFL.BFLY PT, R0, R3, 0x1, 0x1f ;  /* 0x0c201f0003007f89 */ /* 0x002e6400000e0000 */
[----:B-1----:R-:W-:-:S06]  /*06f0*/  FADD R5, R3, R0 ;  /* 0x0000000003057221 */ /* 0x002fcc0000000000 */
[----:B------:R1:W-:Y:S01]  /*0700*/  @P0 STS [R2+UR4], R5 ;  /* 0x0000000502000988 */ /* 0x0003e20008000804 */
[----:B------:R-:W-:Y:S01]  /*0710*/  BAR.SYNC.DEFER_BLOCKING 0x0 ;  /* 0x0000000000007b1d */ /* 0x000fe20000010000 */
[----:B------:R-:W-:-:S05]  /*0720*/  LOP3.LUT P0, RZ, R16, 0x3f, RZ, 0xc0, !PT ;  /* 0x0000003f10ff7812 */ /* 0x000fca000780c0ff */
[----:B------:R-:W2:Y:S02]  /*0730*/  LDS R0, [UR4] ;  /* 0x00000004ff007984 */ /* 0x000ea40008000800 */
[----:B------:R-:W-:Y:S06]  /*0740*/  BAR.SYNC.DEFER_BLOCKING 0x0 ;  /* 0x0000000000007b1d */ /* 0x000fec0000010000 */
[----:B-1----:R-:W-:Y:S05]  /*0750*/  @P0 EXIT ;  /* 0x000000000000094d */ /* 0x002fea0003800000 */
[----:B------:R-:W0:Y:S01]  /*0760*/  LDC.64 R2, c[0x0][0x210] ;  /* 0x00008400ff027b82 */ /* 0x000e220000000a00 */
[----:B--2---:R-:W-:-:S05]  /*0770*/  FFMA R5, R0, -0.015625, RZ ;  /* 0xbc80000000057823 */ /* 0x004fca00000000ff */
[----:B0-----:R-:W-:Y:S01]  /*0780*/  STG.E desc[UR6][R2.64], R5 ;  /* 0x0000000502007986 */ /* 0x001fe2000c101906 */
[----:B------:R-:W-:Y:S05]  /*0790*/  EXIT ;  /* 0x000000000000794d */ /* 0x000fea0003800000 */
.L_x_0:
[----:B------:R-:W-:-:S00]  /*07a0*/  BRA `(.L_x_0) ;  /* 0xfffffffc00fc7947 */ /* 0x000fc0000383ffff */
[----:B------:R-:W-:-:S00]  /*07b0*/  NOP ;  /* 0x0000000000007918 */ /* 0x000fc00000000000 */
        /* <DEDUP_REMOVED lines=12> */
.L_x_1:


//--------------------- .nv.global.init           --------------------------
	.section	.nv.global.init,"aw",@progbits
.nv.global.init:
	.type		_$_str,@object
	.size		_$_str,(.L_0 - _$_str)
_$_str:
        /*0000*/ 	.byte	0x5f, 0x5f, 0x43, 0x55, 0x44, 0x41, 0x5f, 0x46, 0x54, 0x5a, 0x00
.L_0:


//--------------------- .nv.shared.triton_per_fused_add_div_log10_mean_mul_neg_pow_sub_sum_1 --------------------------
	.section	.nv.shared.triton_per_fused_add_div_log10_mean_mul_neg_pow_sub_sum_1,"aw",@nobits
	.sectionflags	@""
	.align	16
	.zero		1024


//--------------------- .nv.constant0.triton_per_fused_add_div_log10_mean_mul_neg_pow_sub_sum_1 --------------------------
	.section	.nv.constant0.triton_per_fused_add_div_log10_mean_mul_neg_pow_sub_sum_1,"a",@progbits
	.sectionflags	@""
	.align	4
.nv.constant0.triton_per_fused_add_div_log10_mean_mul_neg_pow_sub_sum_1:
	.zero		556
